	.headerflags	@"EF_CUDA_TEXMODE_UNIFIED EF_CUDA_64BIT_ADDRESS EF_CUDA_ACCELERATORS EF_CUDA_SM90 EF_CUDA_VIRTUAL_SM(EF_CUDA_SM90)"
	.elftype	@"ET_EXEC"


//--------------------- .nv.info                  --------------------------
	.section	.nv.info,"",@"SHT_CUDA_INFO"
	.align	4


	//----- nvinfo : EIATTR_REGCOUNT
	.align		4
        /*0000*/ 	.byte	0x04, 0x2f
        /*0002*/ 	.short	(.L_1 - .L_0)
	.align		4
.L_0:
        /*0004*/ 	.word	index@(triton_poi_fused_avg_pool2d_22)
        /*0008*/ 	.word	0x00000016


	//----- nvinfo : EIATTR_MIN_STACK_SIZE
	.align		4
.L_1:
        /*000c*/ 	.byte	0x04, 0x12
        /*000e*/ 	.short	(.L_3 - .L_2)
	.align		4
.L_2:
        /*0010*/ 	.word	index@(triton_poi_fused_avg_pool2d_22)
        /*0014*/ 	.word	0x00000000


	//----- nvinfo : EIATTR_FRAME_SIZE
	.align		4
.L_3:
        /*0018*/ 	.byte	0x04, 0x11
        /*001a*/ 	.short	(.L_5 - .L_4)
	.align		4
.L_4:
        /*001c*/ 	.word	index@(triton_poi_fused_avg_pool2d_22)
        /*0020*/ 	.word	0x00000000


	//----- nvinfo : EIATTR_MIN_STACK_SIZE
	.align		4
.L_5:
        /*0024*/ 	.byte	0x04, 0x12
        /*0026*/ 	.short	(.L_7 - .L_6)
	.align		4
.L_6:
        /*0028*/ 	.word	index@(triton_poi_fused_avg_pool2d_22)
        /*002c*/ 	.word	0x00000000
.L_7:


//--------------------- .nv.info.triton_poi_fused_avg_pool2d_22 --------------------------
	.section	.nv.info.triton_poi_fused_avg_pool2d_22,"",@"SHT_CUDA_INFO"
	.sectionflags	@""
	.align	4


	//----- nvinfo : EIATTR_CUDA_API_VERSION
	.align		4
        /*0000*/ 	.byte	0x04, 0x37
        /*0002*/ 	.short	(.L_9 - .L_8)
.L_8:
        /*0004*/ 	.word	0x0000007c


	//----- nvinfo : EIATTR_KPARAM_INFO
	.align		4
.L_9:
        /*0008*/ 	.byte	0x04, 0x17
        /*000a*/ 	.short	(.L_11 - .L_10)
.L_10:
        /*000c*/ 	.word	0x00000000
        /*0010*/ 	.short	0x0002
        /*0012*/ 	.short	0x0010
        /*0014*/ 	.byte	0x00, 0xf0, 0x11, 0x00


	//----- nvinfo : EIATTR_KPARAM_INFO
	.align		4
.L_11:
        /*0018*/ 	.byte	0x04, 0x17
        /*001a*/ 	.short	(.L_13 - .L_12)
.L_12:
        /*001c*/ 	.word	0x00000000
        /*0020*/ 	.short	0x0001
        /*0022*/ 	.short	0x0008
        /*0024*/ 	.byte	0x00, 0xf4, 0x21, 0x00


	//----- nvinfo : EIATTR_KPARAM_INFO
	.align		4
.L_13:
        /*0028*/ 	.byte	0x04, 0x17
        /*002a*/ 	.short	(.L_15 - .L_14)
.L_14:
        /*002c*/ 	.word	0x00000000
        /*0030*/ 	.short	0x0000
        /*0032*/ 	.short	0x0000
        /*0034*/ 	.byte	0x00, 0xf4, 0x21, 0x00


	//----- nvinfo : EIATTR_SPARSE_MMA_MASK
	.align		4
.L_15:
        /*0038*/ 	.byte	0x03, 0x50
        /*003a*/ 	.short	0x0000


	//----- nvinfo : EIATTR_MAXREG_COUNT
	.align		4
        /*003c*/ 	.byte	0x03, 0x1b
        /*003e*/ 	.short	0x00ff


	//----- nvinfo : EIATTR_EXIT_INSTR_OFFSETS
	.align		4
        /*0040*/ 	.byte	0x04, 0x1c
        /*0042*/ 	.short	(.L_17 - .L_16)


	//   ....[0]....
.L_16:
        /*0044*/ 	.word	0x00000330


	//   ....[1]....
        /*0048*/ 	.word	0x00000360


	//----- nvinfo : EIATTR_REQNTID
	.align		4
.L_17:
        /*004c*/ 	.byte	0x04, 0x10
        /*004e*/ 	.short	(.L_19 - .L_18)
.L_18:
        /*0050*/ 	.word	0x00000080
        /*0054*/ 	.word	0x00000001
        /*0058*/ 	.word	0x00000001


	//----- nvinfo : EIATTR_CBANK_PARAM_SIZE
	.align		4
.L_19:
        /*005c*/ 	.byte	0x03, 0x19
        /*005e*/ 	.short	0x0014


	//----- nvinfo : EIATTR_PARAM_CBANK
	.align		4
        /*0060*/ 	.byte	0x04, 0x0a
        /*0062*/ 	.short	(.L_21 - .L_20)
	.align		4
.L_20:
        /*0064*/ 	.word	index@(.nv.constant0.triton_poi_fused_avg_pool2d_22)
        /*0068*/ 	.short	0x0210
        /*006a*/ 	.short	0x0014


	//----- nvinfo : EIATTR_SW_WAR
	.align		4
.L_21:
        /*006c*/ 	.byte	0x04, 0x36
        /*006e*/ 	.short	(.L_23 - .L_22)
.L_22:
        /*0070*/ 	.word	0x00000008
.L_23:


//--------------------- .nv.callgraph             --------------------------
	.section	.nv.callgraph,"",@"SHT_CUDA_CALLGRAPH"
	.align	4
	.sectionentsize	8
	.align		4
        /*0000*/ 	.word	0x00000000
	.align		4
        /*0004*/ 	.word	0xffffffff
	.align		4
        /*0008*/ 	.word	0x00000000
	.align		4
        /*000c*/ 	.word	0xfffffffe
	.align		4
        /*0010*/ 	.word	0x00000000
	.align		4
        /*0014*/ 	.word	0xfffffffd
	.align		4
        /*0018*/ 	.word	0x00000000
	.align		4
        /*001c*/ 	.word	0xfffffffc


//--------------------- .text.triton_poi_fused_avg_pool2d_22 --------------------------
	.section	.text.triton_poi_fused_avg_pool2d_22,"ax",@progbits
	.align	128
        .global         triton_poi_fused_avg_pool2d_22
        .type           triton_poi_fused_avg_pool2d_22,@function
        .size           triton_poi_fused_avg_pool2d_22,(.L_x_1 - triton_poi_fused_avg_pool2d_22)
        .other          triton_poi_fused_avg_pool2d_22,@"STO_CUDA_ENTRY STV_DEFAULT"
triton_poi_fused_avg_pool2d_22:
.text.triton_poi_fused_avg_pool2d_22:
[----:B------:R-:W0:Y:S02]  /*0000*/  LDC R1, c[0x0][0x28] ;  /* 0x00000a00ff017b82 */ /* 0x000e240000000800 */
[----:B------:R-:W1:Y:S01]  /*0010*/  S2R R0, SR_TID.X ;  /* 0x0000000000007919 */ /* 0x000e620000002100 */
[----:B------:R-:W2:Y:S01]  /*0020*/  LDC.64 R2, c[0x0][0x210] ;  /* 0x00008400ff027b82 */ /* 0x000ea20000000a00 */
[----:B------:R-:W-:Y:S01]  /*0030*/  CS2R R10, SRZ ;  /* 0x00000000000a7805 */ /* 0x000fe2000001ff00 */
[----:B------:R-:W-:Y:S01]  /*0040*/  ULDC.64 UR4, c[0x0][0x208] ;  /* 0x0000820000047ab9 */ /* 0x000fe20000000a00 */
[----:B------:R-:W3:Y:S01]  /*0050*/  S2R R5, SR_CTAID.X ;  /* 0x0000000000057919 */ /* 0x000ee20000002500 */
[----:B------:R-:W-:Y:S02]  /*0060*/  CS2R R12, SRZ ;  /* 0x00000000000c7805 */ /* 0x000fe4000001ff00 */
[----:B-1----:R-:W-:-:S04]  /*0070*/  LOP3.LUT R0, R0, 0x7f, RZ, 0xc0, !PT ;  /* 0x0000007f00007812 */ /* 0x002fc800078ec0ff */
[----:B---3--:R-:W-:-:S04]  /*0080*/  LEA R0, R5, R0, 0x7 ;  /* 0x0000000005007211 */ /* 0x008fc800078e38ff */
[C---:B------:R-:W-:Y:S02]  /*0090*/  ISETP.GE.AND P0, PT, R0.reuse, 0x200, PT ;  /* 0x000002000000780c */ /* 0x040fe40003f06270 */
[----:B------:R-:W-:-:S05]  /*00a0*/  SHF.L.U32 R5, R0, 0x4, RZ ;  /* 0x0000000400057819 */ /* 0x000fca00000006ff */
[----:B--2---:R-:W-:-:S06]  /*00b0*/  IMAD.WIDE R2, R5, 0x4, R2 ;  /* 0x0000000405027825 */ /* 0x004fcc00078e0202 */
[----:B------:R-:W2:Y:S04]  /*00c0*/  @!P0 LDG.E.EL R10, desc[UR4][R2.64] ;  /* 0x00000004020a8981 */ /* 0x000ea8000c2e1900 */
[----:B------:R-:W2:Y:S01]  /*00d0*/  @!P0 LDG.E.EL R11, desc[UR4][R2.64+0x4] ;  /* 0x00000404020b8981 */ /* 0x000ea2000c2e1900 */
[----:B------:R-:W-:-:S03]  /*00e0*/  CS2R R14, SRZ ;  /* 0x00000000000e7805 */ /* 0x000fc6000001ff00 */
[----:B------:R-:W3:Y:S04]  /*00f0*/  @!P0 LDG.E.EL R12, desc[UR4][R2.64+0x8] ;  /* 0x00000804020c8981 */ /* 0x000ee8000c2e1900 */
[----:B------:R-:W4:Y:S01]  /*0100*/  @!P0 LDG.E.EL R13, desc[UR4][R2.64+0xc] ;  /* 0x00000c04020d8981 */ /* 0x000f22000c2e1900 */
[----:B------:R-:W-:-:S03]  /*0110*/  CS2R R16, SRZ ;  /* 0x0000000000107805 */ /* 0x000fc6000001ff00 */
[----:B------:R-:W5:Y:S04]  /*0120*/  @!P0 LDG.E.EL R14, desc[UR4][R2.64+0x10] ;  /* 0x00001004020e8981 */ /* 0x000f68000c2e1900 */
[----:B------:R-:W5:Y:S01]  /*0130*/  @!P0 LDG.E.EL R15, desc[UR4][R2.64+0x14] ;  /* 0x00001404020f8981 */ /* 0x000f62000c2e1900 */
        /* <DEDUP_REMOVED lines=11> */
[----:B------:R-:W5:Y:S04]  /*01f0*/  @!P0 LDG.E.EL R6, desc[UR4][R2.64+0x34] ;  /* 0x0000340402068981 */ /* 0x000f68000c2e1900 */
[----:B------:R-:W5:Y:S04]  /*0200*/  @!P0 LDG.E.EL R5, desc[UR4][R2.64+0x38] ;  /* 0x0000380402058981 */ /* 0x000f68000c2e1900 */
[----:B------:R-:W5:Y:S01]  /*0210*/  @!P0 LDG.E.EL R4, desc[UR4][R2.64+0x3c] ;  /* 0x00003c0402048981 */ /* 0x000f62000c2e1900 */
[----:B--2---:R-:W-:-:S04]  /*0220*/  FADD R11, R11, R10 ;  /* 0x0000000a0b0b7221 */ /* 0x004fc80000000000 */
[----:B---3--:R-:W-:Y:S02]  /*0230*/  FADD R12, R11, R12 ;  /* 0x0000000c0b0c7221 */ /* 0x008fe40000000000 */
[----:B------:R-:W1:Y:S02]  /*0240*/  LDC.64 R10, c[0x0][0x218] ;  /* 0x00008600ff0a7b82 */ /* 0x000e640000000a00 */
[----:B----4-:R-:W-:-:S04]  /*0250*/  FADD R13, R12, R13 ;  /* 0x0000000d0c0d7221 */ /* 0x010fc80000000000 */
[----:B-----5:R-:W-:-:S04]  /*0260*/  FADD R14, R13, R14 ;  /* 0x0000000e0d0e7221 */ /* 0x020fc80000000000 */
[----:B------:R-:W-:-:S04]  /*0270*/  FADD R15, R14, R15 ;  /* 0x0000000f0e0f7221 */ /* 0x000fc80000000000 */
[----:B------:R-:W-:-:S04]  /*0280*/  FADD R16, R15, R16 ;  /* 0x000000100f107221 */ /* 0x000fc80000000000 */
[----:B------:R-:W-:-:S04]  /*0290*/  FADD R17, R16, R17 ;  /* 0x0000001110117221 */ /* 0x000fc80000000000 */
[----:B------:R-:W-:Y:S01]  /*02a0*/  FADD R18, R17, R18 ;  /* 0x0000001211127221 */ /* 0x000fe20000000000 */
[----:B-1----:R-:W-:-:S04]  /*02b0*/  IMAD.WIDE R10, R0, 0x4, R10 ;  /* 0x00000004000a7825 */ /* 0x002fc800078e020a */
[----:B------:R-:W-:-:S04]  /*02c0*/  FADD R18, R18, R19 ;  /* 0x0000001312127221 */ /* 0x000fc80000000000 */
[----:B------:R-:W-:-:S04]  /*02d0*/  FADD R9, R18, R9 ;  /* 0x0000000912097221 */ /* 0x000fc80000000000 */
[----:B------:R-:W-:-:S04]  /*02e0*/  FADD R8, R9, R8 ;  /* 0x0000000809087221 */ /* 0x000fc80000000000 */
[----:B------:R-:W-:-:S04]  /*02f0*/  FADD R7, R8, R7 ;  /* 0x0000000708077221 */ /* 0x000fc80000000000 */
[----:B------:R-:W-:-:S04]  /*0300*/  FADD R6, R7, R6 ;  /* 0x0000000607067221 */ /* 0x000fc80000000000 */
[----:B------:R-:W-:-:S04]  /*0310*/  FADD R5, R6, R5 ;  /* 0x0000000506057221 */ /* 0x000fc80000000000 */
[----:B------:R-:W-:Y:S01]  /*0320*/  FADD R4, R5, R4 ;  /* 0x0000000405047221 */ /* 0x000fe20000000000 */
[----:B------:R-:W-:Y:S06]  /*0330*/  @P0 EXIT ;  /* 0x000000000000094d */ /* 0x000fec0003800000 */
[----:B------:R-:W-:-:S05]  /*0340*/  FMUL R3, R4, 0.0625 ;  /* 0x3d80000004037820 */ /* 0x000fca0000400000 */
[----:B------:R-:W-:Y:S01]  /*0350*/  STG.E desc[UR4][R10.64], R3 ;  /* 0x000000030a007986 */ /* 0x000fe2000c101904 */
[----:B------:R-:W-:Y:S05]  /*0360*/  EXIT ;  /* 0x000000000000794d */ /* 0x000fea0003800000 */
.L_x_0:
[----:B------:R-:W-:-:S00]  /*0370*/  BRA `(.L_x_0) ;  /* 0xfffffffc00fc7947 */ /* 0x000fc0000383ffff */
[----:B------:R-:W-:-:S00]  /*0380*/  NOP ;  /* 0x0000000000007918 */ /* 0x000fc00000000000 */
[----:B------:R-:W-:-:S00]  /*0390*/  NOP ;  /* 0x0000000000007918 */ /* 0x000fc00000000000 */
[----:B------:R-:W-:-:S00]  /*03a0*/  NOP ;  /* 0x0000000000007918 */ /* 0x000fc00000000000 */
[----:B------:R-:W-:-:S00]  /*03b0*/  NOP ;  /* 0x0000000000007918 */ /* 0x000fc00000000000 */
[----:B------:R-:W-:-:S00]  /*03c0*/  NOP ;  /* 0x0000000000007918 */ /* 0x000fc00000000000 */
[----:B------:R-:W-:-:S00]  /*03d0*/  NOP ;  /* 0x0000000000007918 */ /* 0x000fc00000000000 */
[----:B------:R-:W-:-:S00]  /*03e0*/  NOP ;  /* 0x0000000000007918 */ /* 0x000fc00000000000 */
[----:B------:R-:W-:-:S00]  /*03f0*/  NOP ;  /* 0x0000000000007918 */ /* 0x000fc00000000000 */
.L_x_1:


//--------------------- .nv.constant0.triton_poi_fused_avg_pool2d_22 --------------------------
	.section	.nv.constant0.triton_poi_fused_avg_pool2d_22,"a",@progbits
	.sectionflags	@""
	.align	4
.nv.constant0.triton_poi_fused_avg_pool2d_22:
	.zero		548
